//
// Generated by NVIDIA NVVM Compiler
//
// Compiler Build ID: CL-36424714
// Cuda compilation tools, release 13.0, V13.0.88
// Based on NVVM 20.0.0
//

.version 9.0
.target sm_100
.address_size 64

	// .globl	_Z10merge_sortPiS_i

.visible .entry _Z10merge_sortPiS_i(
	.param .u64 .ptr .align 1 _Z10merge_sortPiS_i_param_0,
	.param .u64 .ptr .align 1 _Z10merge_sortPiS_i_param_1,
	.param .u32 _Z10merge_sortPiS_i_param_2
)
{
	.reg .pred 	%p<19>;
	.reg .b32 	%r<20>;
	.reg .b64 	%rd<121>;

	ld.param.u64 	%rd66, [_Z10merge_sortPiS_i_param_0];
	ld.param.u64 	%rd67, [_Z10merge_sortPiS_i_param_1];
	ld.param.u32 	%r1, [_Z10merge_sortPiS_i_param_2];
	cvta.to.global.u64 	%rd1, %rd67;
	cvta.to.global.u64 	%rd2, %rd66;
	mov.u32 	%r2, %tid.x;
	mul.lo.s32 	%r3, %r2, %r1;
	shl.b32 	%r4, %r3, 1;
	cvt.u64.u32 	%rd100, %r4;
	cvt.s64.s32 	%rd68, %r1;
	add.s64 	%rd99, %rd100, %rd68;
	add.s64 	%rd70, %rd99, -1;
	min.u64 	%rd5, %rd70, 63;
	add.s64 	%rd71, %rd70, %rd68;
	min.u64 	%rd6, %rd71, 63;
	setp.lt.u64 	%p1, %rd5, %rd100;
	setp.gt.u64 	%p2, %rd99, %rd6;
	or.pred  	%p3, %p1, %p2;
	mov.u64 	%rd108, %rd100;
	@%p3 bra 	$L__BB0_1;
	bra.uni 	$L__BB0_16;
$L__BB0_1:
	setp.lt.u64 	%p9, %rd5, %rd100;
	@%p9 bra 	$L__BB0_8;
	add.s64 	%rd10, %rd5, 1;
	sub.s64 	%rd83, %rd10, %rd100;
	and.b64  	%rd102, %rd83, 3;
	setp.eq.s64 	%p10, %rd102, 0;
	mov.u64 	%rd106, %rd100;
	@%p10 bra 	$L__BB0_5;
	shl.b64 	%rd84, %rd108, 2;
	add.s64 	%rd104, %rd1, %rd84;
	shl.b64 	%rd85, %rd100, 2;
	add.s64 	%rd103, %rd2, %rd85;
	add.s64 	%rd108, %rd108, %rd102;
	add.s64 	%rd106, %rd100, %rd102;
$L__BB0_4:
	.pragma "nounroll";
	ld.global.u32 	%r10, [%rd103];
	st.global.u32 	[%rd104], %r10;
	add.s64 	%rd104, %rd104, 4;
	add.s64 	%rd103, %rd103, 4;
	add.s64 	%rd102, %rd102, -1;
	setp.ne.s64 	%p11, %rd102, 0;
	@%p11 bra 	$L__BB0_4;
$L__BB0_5:
	sub.s64 	%rd86, %rd5, %rd100;
	setp.lt.u64 	%p12, %rd86, 3;
	@%p12 bra 	$L__BB0_8;
	shl.b64 	%rd87, %rd106, 2;
	add.s64 	%rd88, %rd87, %rd2;
	add.s64 	%rd116, %rd88, 8;
	sub.s64 	%rd115, %rd10, %rd106;
	shl.b64 	%rd89, %rd108, 2;
	add.s64 	%rd90, %rd89, %rd1;
	add.s64 	%rd114, %rd90, 8;
$L__BB0_7:
	ld.global.u32 	%r11, [%rd116+-8];
	st.global.u32 	[%rd114+-8], %r11;
	ld.global.u32 	%r12, [%rd116+-4];
	st.global.u32 	[%rd114+-4], %r12;
	ld.global.u32 	%r13, [%rd116];
	st.global.u32 	[%rd114], %r13;
	ld.global.u32 	%r14, [%rd116+4];
	add.s64 	%rd108, %rd108, 4;
	st.global.u32 	[%rd114+4], %r14;
	add.s64 	%rd116, %rd116, 16;
	add.s64 	%rd115, %rd115, -4;
	add.s64 	%rd114, %rd114, 16;
	setp.eq.s64 	%p13, %rd115, 0;
	@%p13 bra 	$L__BB0_8;
	bra.uni 	$L__BB0_7;
$L__BB0_8:
	setp.lt.u64 	%p14, %rd6, %rd99;
	@%p14 bra 	$L__BB0_15;
	add.s64 	%rd35, %rd6, 1;
	sub.s64 	%rd91, %rd35, %rd99;
	and.b64  	%rd109, %rd91, 3;
	setp.eq.s64 	%p15, %rd109, 0;
	mov.u64 	%rd113, %rd99;
	@%p15 bra 	$L__BB0_12;
	shl.b64 	%rd92, %rd108, 2;
	add.s64 	%rd111, %rd1, %rd92;
	shl.b64 	%rd93, %rd99, 2;
	add.s64 	%rd110, %rd2, %rd93;
	add.s64 	%rd108, %rd108, %rd109;
	add.s64 	%rd113, %rd99, %rd109;
$L__BB0_11:
	.pragma "nounroll";
	ld.global.u32 	%r15, [%rd110];
	st.global.u32 	[%rd111], %r15;
	add.s64 	%rd111, %rd111, 4;
	add.s64 	%rd110, %rd110, 4;
	add.s64 	%rd109, %rd109, -1;
	setp.ne.s64 	%p16, %rd109, 0;
	@%p16 bra 	$L__BB0_11;
$L__BB0_12:
	sub.s64 	%rd94, %rd6, %rd99;
	setp.lt.u64 	%p17, %rd94, 3;
	@%p17 bra 	$L__BB0_15;
	shl.b64 	%rd95, %rd113, 2;
	add.s64 	%rd96, %rd95, %rd2;
	add.s64 	%rd120, %rd96, 8;
	sub.s64 	%rd119, %rd35, %rd113;
	shl.b64 	%rd97, %rd108, 2;
	add.s64 	%rd98, %rd97, %rd1;
	add.s64 	%rd118, %rd98, 8;
$L__BB0_14:
	ld.global.u32 	%r16, [%rd120+-8];
	st.global.u32 	[%rd118+-8], %r16;
	ld.global.u32 	%r17, [%rd120+-4];
	st.global.u32 	[%rd118+-4], %r17;
	ld.global.u32 	%r18, [%rd120];
	st.global.u32 	[%rd118], %r18;
	ld.global.u32 	%r19, [%rd120+4];
	st.global.u32 	[%rd118+4], %r19;
	add.s64 	%rd120, %rd120, 16;
	add.s64 	%rd119, %rd119, -4;
	add.s64 	%rd118, %rd118, 16;
	setp.ne.s64 	%p18, %rd119, 0;
	@%p18 bra 	$L__BB0_14;
$L__BB0_15:
	ret;
$L__BB0_16:
	shl.b64 	%rd73, %rd100, 2;
	add.s64 	%rd74, %rd2, %rd73;
	ld.global.u32 	%r5, [%rd74];
	shl.b64 	%rd75, %rd99, 2;
	add.s64 	%rd76, %rd2, %rd75;
	ld.global.u32 	%r7, [%rd76];
	setp.lt.s32 	%p4, %r5, %r7;
	setp.ge.s32 	%p5, %r5, %r7;
	selp.u64 	%rd77, 1, 0, %p5;
	add.s64 	%rd99, %rd99, %rd77;
	selp.u64 	%rd78, 1, 0, %p4;
	add.s64 	%rd100, %rd100, %rd78;
	min.s32 	%r9, %r5, %r7;
	shl.b64 	%rd79, %rd108, 2;
	add.s64 	%rd80, %rd1, %rd79;
	st.global.u32 	[%rd80], %r9;
	add.s64 	%rd108, %rd108, 1;
	setp.le.u64 	%p6, %rd100, %rd5;
	setp.le.u64 	%p7, %rd99, %rd6;
	and.pred  	%p8, %p6, %p7;
	@%p8 bra 	$L__BB0_16;
	bra.uni 	$L__BB0_1;

}


// ===== COMPILED SASS (sm_100) =====

	.target	sm_100

	.elftype	@"ET_EXEC"


//--------------------- .note.nv.tkinfo           --------------------------
	.section	.note.nv.tkinfo,"",@"SHT_NOTE"
	.sectionflags	@"SHF_NOTE_NV_TKINFO"
	.tkinfo
        /*0018*/ 	.word	0x00000002
        /*0030*/ 	.string	""
        /*0030*/ 	.string	"ptxas"
        /*0030*/ 	.string	"Cuda compilation tools, release 13.0, V13.0.88"
        /*0030*/ 	.string	"Build cuda_13.0.r13.0/compiler.36424714_0"
        /*0030*/ 	.string	"-arch sm_100 -m 64 "



//--------------------- .note.nv.cuinfo           --------------------------
	.section	.note.nv.cuinfo,"",@"SHT_NOTE"
	.sectionflags	@"SHF_NOTE_NV_CUINFO"
        /*0018*/ 	.short	0x0002
        /*001a*/ 	.short	0x0064
        /*001c*/ 	.short	0x0082
	.zero		2


//--------------------- .nv.info                  --------------------------
	.section	.nv.info,"",@"SHT_CUDA_INFO"
	.align	4


	//----- nvinfo : EIATTR_REGCOUNT
	.align		4
        /*0000*/ 	.byte	0x04, 0x2f
        /*0002*/ 	.short	(.L_1 - .L_0)
	.align		4
.L_0:
        /*0004*/ 	.word	index@(_Z10merge_sortPiS_i)
        /*0008*/ 	.word	0x0000001a


	//----- nvinfo : EIATTR_FRAME_SIZE
	.align		4
.L_1:
        /*000c*/ 	.byte	0x04, 0x11
        /*000e*/ 	.short	(.L_3 - .L_2)
	.align		4
.L_2:
        /*0010*/ 	.word	index@(_Z10merge_sortPiS_i)
        /*0014*/ 	.word	0x00000000


	//----- nvinfo : EIATTR_MIN_STACK_SIZE
	.align		4
.L_3:
        /*0018*/ 	.byte	0x04, 0x12
        /*001a*/ 	.short	(.L_5 - .L_4)
	.align		4
.L_4:
        /*001c*/ 	.word	index@(_Z10merge_sortPiS_i)
        /*0020*/ 	.word	0x00000000
.L_5:


//--------------------- .nv.compat                --------------------------
	.section	.nv.compat,"",@"SHT_CUDA_COMPAT_INFO"
	.align	4
        /*0000*/ 	.byte	0x02, 0x09, 0x00, 0x00, 0x02, 0x02, 0x01, 0x00, 0x02, 0x05, 0x05, 0x00, 0x03, 0x07, 0x01, 0x01
        /*0010*/ 	.byte	0x02, 0x03, 0x00, 0x00, 0x02, 0x06, 0x01, 0x00, 0x04, 0x0b, 0x08, 0x00, 0x09, 0x00, 0x00, 0x00
        /*0020*/ 	.byte	0x00, 0x00, 0x00, 0x00


//--------------------- .nv.info._Z10merge_sortPiS_i --------------------------
	.section	.nv.info._Z10merge_sortPiS_i,"",@"SHT_CUDA_INFO"
	.sectionflags	@""
	.align	4


	//----- nvinfo : EIATTR_CUDA_API_VERSION
	.align		4
        /*0000*/ 	.byte	0x04, 0x37
        /*0002*/ 	.short	(.L_7 - .L_6)
.L_6:
        /*0004*/ 	.word	0x00000082


	//----- nvinfo : EIATTR_KPARAM_INFO
	.align		4
.L_7:
        /*0008*/ 	.byte	0x04, 0x17
        /*000a*/ 	.short	(.L_9 - .L_8)
.L_8:
        /*000c*/ 	.word	0x00000000
        /*0010*/ 	.short	0x0002
        /*0012*/ 	.short	0x0010
        /*0014*/ 	.byte	0x00, 0xf0, 0x11, 0x00


	//----- nvinfo : EIATTR_KPARAM_INFO
	.align		4
.L_9:
        /*0018*/ 	.byte	0x04, 0x17
        /*001a*/ 	.short	(.L_11 - .L_10)
.L_10:
        /*001c*/ 	.word	0x00000000
        /*0020*/ 	.short	0x0001
        /*0022*/ 	.short	0x0008
        /*0024*/ 	.byte	0x00, 0xf5, 0x21, 0x00


	//----- nvinfo : EIATTR_KPARAM_INFO
	.align		4
.L_11:
        /*0028*/ 	.byte	0x04, 0x17
        /*002a*/ 	.short	(.L_13 - .L_12)
.L_12:
        /*002c*/ 	.word	0x00000000
        /*0030*/ 	.short	0x0000
        /*0032*/ 	.short	0x0000
        /*0034*/ 	.byte	0x00, 0xf5, 0x21, 0x00


	//----- nvinfo : EIATTR_SPARSE_MMA_MASK
	.align		4
.L_13:
        /*0038*/ 	.byte	0x03, 0x50
        /*003a*/ 	.short	0x0000


	//----- nvinfo : EIATTR_MAXREG_COUNT
	.align		4
        /*003c*/ 	.byte	0x03, 0x1b
        /*003e*/ 	.short	0x00ff


	//----- nvinfo : EIATTR_MERCURY_ISA_VERSION
	.align		4
        /*0040*/ 	.byte	0x03, 0x5f
        /*0042*/ 	.short	0x0101


	//----- nvinfo : EIATTR_VRC_CTA_INIT_COUNT
	.align		4
        /*0044*/ 	.byte	0x02, 0x4a
	.zero		1
	.zero		1


	//----- nvinfo : EIATTR_EXIT_INSTR_OFFSETS
	.align		4
        /*0048*/ 	.byte	0x04, 0x1c
        /*004a*/ 	.short	(.L_15 - .L_14)


	//   ....[0]....
.L_14:
        /*004c*/ 	.word	0x00000ea0


	//   ....[1]....
        /*0050*/ 	.word	0x00001120


	//   ....[2]....
        /*0054*/ 	.word	0x00001780


	//   ....[3]....
        /*0058*/ 	.word	0x000018f0


	//----- nvinfo : EIATTR_CRS_STACK_SIZE
	.align		4
.L_15:
        /*005c*/ 	.byte	0x04, 0x1e
        /*005e*/ 	.short	(.L_17 - .L_16)
.L_16:
        /*0060*/ 	.word	0x00000000


	//----- nvinfo : EIATTR_CBANK_PARAM_SIZE
	.align		4
.L_17:
        /*0064*/ 	.byte	0x03, 0x19
        /*0066*/ 	.short	0x0014


	//----- nvinfo : EIATTR_PARAM_CBANK
	.align		4
        /*0068*/ 	.byte	0x04, 0x0a
        /*006a*/ 	.short	(.L_19 - .L_18)
	.align		4
.L_18:
        /*006c*/ 	.word	index@(.nv.constant0._Z10merge_sortPiS_i)
        /*0070*/ 	.short	0x0380
        /*0072*/ 	.short	0x0014


	//----- nvinfo : EIATTR_SW_WAR
	.align		4
.L_19:
        /*0074*/ 	.byte	0x04, 0x36
        /*0076*/ 	.short	(.L_21 - .L_20)
.L_20:
        /*0078*/ 	.word	0x00000008
.L_21:


//--------------------- .nv.callgraph             --------------------------
	.section	.nv.callgraph,"",@"SHT_CUDA_CALLGRAPH"
	.align	4
	.sectionentsize	8
	.align		4
        /*0000*/ 	.word	0x00000000
	.align		4
        /*0004*/ 	.word	0xffffffff
	.align		4
        /*0008*/ 	.word	0x00000000
	.align		4
        /*000c*/ 	.word	0xfffffffe
	.align		4
        /*0010*/ 	.word	0x00000000
	.align		4
        /*0014*/ 	.word	0xfffffffd
	.align		4
        /*0018*/ 	.word	0x00000000
	.align		4
        /*001c*/ 	.word	0xfffffffc


//--------------------- .text._Z10merge_sortPiS_i --------------------------
	.section	.text._Z10merge_sortPiS_i,"ax",@progbits
	.align	128
        .global         _Z10merge_sortPiS_i
        .type           _Z10merge_sortPiS_i,@function
        .size           _Z10merge_sortPiS_i,(.L_x_26 - _Z10merge_sortPiS_i)
        .other          _Z10merge_sortPiS_i,@"STO_CUDA_ENTRY STV_DEFAULT"
_Z10merge_sortPiS_i:
.text._Z10merge_sortPiS_i:
[----:B------:R-:W-:Y:S01]  /*0000*/  LDC R1, c[0x0][0x37c] ;  /* 0x0000df00ff017b82 */ /* 0x000fe20000000800 */
[----:B------:R-:W0:Y:S01]  /*0010*/  S2R R0, SR_TID.X ;  /* 0x0000000000007919 */ /* 0x000e220000002100 */
[----:B------:R-:W1:Y:S01]  /*0020*/  LDCU UR5, c[0x0][0x390] ;  /* 0x00007200ff0577ac */ /* 0x000e620008000800 */
[----:B------:R-:W-:Y:S01]  /*0030*/  BSSY.RECONVERGENT B0, `(.L_x_0) ;  /* 0x0000035000007945 */ /* 0x000fe20003800200 */
[----:B------:R-:W-:Y:S01]  /*0040*/  IMAD.MOV.U32 R11, RZ, RZ, RZ ;  /* 0x000000ffff0b7224 */ /* 0x000fe200078e00ff */
[----:B------:R-:W2:Y:S01]  /*0050*/  LDCU.128 UR8, c[0x0][0x380] ;  /* 0x00007000ff0877ac */ /* 0x000ea20008000c00 */
[----:B------:R-:W-:Y:S01]  /*0060*/  IMAD.MOV.U32 R3, RZ, RZ, RZ ;  /* 0x000000ffff037224 */ /* 0x000fe200078e00ff */
[----:B-1----:R-:W-:Y:S02]  /*0070*/  USHF.R.S32.HI UR4, URZ, 0x1f, UR5 ;  /* 0x0000001fff047899 */ /* 0x002fe40008011405 */
[----:B0-----:R-:W-:-:S04]  /*0080*/  IMAD R0, R0, UR5, RZ ;  /* 0x0000000500007c24 */ /* 0x001fc8000f8e02ff */
[----:B------:R-:W-:-:S04]  /*0090*/  IMAD.SHL.U32 R0, R0, 0x2, RZ ;  /* 0x0000000200007824 */ /* 0x000fc800078e00ff */
[----:B------:R-:W-:Y:S01]  /*00a0*/  IMAD.MOV.U32 R6, RZ, RZ, R0 ;  /* 0x000000ffff067224 */ /* 0x000fe200078e0000 */
[----:B------:R-:W-:-:S04]  /*00b0*/  IADD3 R4, P0, PT, R0, UR5, RZ ;  /* 0x0000000500047c10 */ /* 0x000fc8000ff1e0ff */
[----:B------:R-:W-:Y:S01]  /*00c0*/  IADD3 R23, P1, PT, R4, -0x1, RZ ;  /* 0xffffffff04177810 */ /* 0x000fe20007f3e0ff */
[----:B------:R-:W-:-:S03]  /*00d0*/  IMAD.X R5, RZ, RZ, UR4, P0 ;  /* 0x00000004ff057e24 */ /* 0x000fc600080e06ff */
[----:B------:R-:W-:Y:S02]  /*00e0*/  IADD3 R7, P0, PT, R23, UR5, RZ ;  /* 0x0000000517077c10 */ /* 0x000fe4000ff1e0ff */
[----:B------:R-:W-:Y:S02]  /*00f0*/  IADD3.X R12, PT, PT, R5, -0x1, RZ, P1, !PT ;  /* 0xffffffff050c7810 */ /* 0x000fe40000ffe4ff */
[----:B------:R-:W-:Y:S02]  /*0100*/  ISETP.LT.U32.AND P1, PT, R7, 0x3f, PT ;  /* 0x0000003f0700780c */ /* 0x000fe40003f21070 */
[----:B------:R-:W-:Y:S01]  /*0110*/  IADD3.X R2, PT, PT, R12, UR4, RZ, P0, !PT ;  /* 0x000000040c027c10 */ /* 0x000fe200087fe4ff */
[----:B------:R-:W0:Y:S01]  /*0120*/  LDCU.64 UR4, c[0x0][0x358] ;  /* 0x00006b00ff0477ac */ /* 0x000e220008000a00 */
[----:B------:R-:W-:Y:S02]  /*0130*/  ISETP.LT.U32.AND P0, PT, R23, 0x3f, PT ;  /* 0x0000003f1700780c */ /* 0x000fe40003f01070 */
[----:B------:R-:W-:-:S02]  /*0140*/  ISETP.LT.U32.AND.EX P1, PT, R2, RZ, PT, P1 ;  /* 0x000000ff0200720c */ /* 0x000fc40003f21110 */
[----:B------:R-:W-:Y:S02]  /*0150*/  ISETP.LT.U32.AND.EX P0, PT, R12, RZ, PT, P0 ;  /* 0x000000ff0c00720c */ /* 0x000fe40003f01100 */
[----:B------:R-:W-:Y:S02]  /*0160*/  SEL R7, R7, 0x3f, P1 ;  /* 0x0000003f07077807 */ /* 0x000fe40000800000 */
[----:B------:R-:W-:Y:S02]  /*0170*/  SEL R2, R2, RZ, P1 ;  /* 0x000000ff02027207 */ /* 0x000fe40000800000 */
[----:B------:R-:W-:Y:S02]  /*0180*/  SEL R23, R23, 0x3f, P0 ;  /* 0x0000003f17177807 */ /* 0x000fe40000000000 */
[----:B------:R-:W-:Y:S02]  /*0190*/  ISETP.GT.U32.AND P1, PT, R4, R7, PT ;  /* 0x000000070400720c */ /* 0x000fe40003f24070 */
[----:B------:R-:W-:-:S02]  /*01a0*/  SEL R12, R12, RZ, P0 ;  /* 0x000000ff0c0c7207 */ /* 0x000fc40000000000 */
[----:B------:R-:W-:Y:S02]  /*01b0*/  ISETP.LT.U32.AND P2, PT, R23, R0, PT ;  /* 0x000000001700720c */ /* 0x000fe40003f41070 */
[----:B------:R-:W-:-:S04]  /*01c0*/  ISETP.GT.U32.AND.EX P0, PT, R5, R2, PT, P1 ;  /* 0x000000020500720c */ /* 0x000fc80003f04110 */
[----:B------:R-:W-:-:S13]  /*01d0*/  ISETP.LT.U32.OR.EX P0, PT, R12, RZ, P0, P2 ;  /* 0x000000ff0c00720c */ /* 0x000fda0000701520 */
[----:B0-2---:R-:W-:Y:S05]  /*01e0*/  @P0 BRA `(.L_x_1) ;  /* 0x0000000000640947 */ /* 0x005fea0003800000 */
.L_x_2:
[----:B------:R-:W-:Y:S02]  /*01f0*/  LEA R16, P1, R4, UR8, 0x2 ;  /* 0x0000000804107c11 */ /* 0x000fe4000f8210ff */
[----:B------:R-:W-:Y:S02]  /*0200*/  LEA R14, P0, R6, UR8, 0x2 ;  /* 0x00000008060e7c11 */ /* 0x000fe4000f8010ff */
[----:B------:R-:W-:Y:S02]  /*0210*/  LEA.HI.X R17, R4, UR9, R5, 0x2, P1 ;  /* 0x0000000904117c11 */ /* 0x000fe400088f1405 */
[----:B------:R-:W-:-:S04]  /*0220*/  LEA.HI.X R15, R6, UR9, R11, 0x2, P0 ;  /* 0x00000009060f7c11 */ /* 0x000fc800080f140b */
[----:B------:R-:W2:Y:S04]  /*0230*/  LDG.E R17, desc[UR4][R16.64] ;  /* 0x0000000410117981 */ /* 0x000ea8000c1e1900 */
[----:B------:R-:W2:Y:S01]  /*0240*/  LDG.E R14, desc[UR4][R14.64] ;  /* 0x000000040e0e7981 */ /* 0x000ea2000c1e1900 */
[----:B------:R-:W-:-:S04]  /*0250*/  LEA R8, P0, R0, UR10, 0x2 ;  /* 0x0000000a00087c11 */ /* 0x000fc8000f8010ff */
[C---:B------:R-:W-:Y:S02]  /*0260*/  LEA.HI.X R9, R0.reuse, UR11, R3, 0x2, P0 ;  /* 0x0000000b00097c11 */ /* 0x040fe400080f1403 */
[----:B------:R-:W-:-:S05]  /*0270*/  IADD3 R0, P2, PT, R0, 0x1, RZ ;  /* 0x0000000100007810 */ /* 0x000fca0007f5e0ff */
[----:B------:R-:W-:Y:S01]  /*0280*/  IMAD.X R3, RZ, RZ, R3, P2 ;  /* 0x000000ffff037224 */ /* 0x000fe200010e0603 */
[CC--:B--2---:R-:W-:Y:S02]  /*0290*/  ISETP.GE.AND P0, PT, R14.reuse, R17.reuse, PT ;  /* 0x000000110e00720c */ /* 0x0c4fe40003f06270 */
[CC--:B------:R-:W-:Y:S02]  /*02a0*/  ISETP.GE.AND P1, PT, R14.reuse, R17.reuse, PT ;  /* 0x000000110e00720c */ /* 0x0c0fe40003f26270 */
[----:B------:R-:W-:Y:S02]  /*02b0*/  SEL R21, RZ, 0x1, !P0 ;  /* 0x00000001ff157807 */ /* 0x000fe40004000000 */
[----:B------:R-:W-:Y:S02]  /*02c0*/  SEL R19, RZ, 0x1, P1 ;  /* 0x00000001ff137807 */ /* 0x000fe40000800000 */
[----:B------:R-:W-:Y:S02]  /*02d0*/  VIMNMX R13, PT, PT, R14, R17, PT ;  /* 0x000000110e0d7248 */ /* 0x000fe40003fe0100 */
[----:B------:R-:W-:-:S02]  /*02e0*/  IADD3 R4, P0, PT, R4, R21, RZ ;  /* 0x0000001504047210 */ /* 0x000fc40007f1e0ff */
[----:B------:R-:W-:Y:S01]  /*02f0*/  IADD3 R6, P1, PT, R6, R19, RZ ;  /* 0x0000001306067210 */ /* 0x000fe20007f3e0ff */
[----:B------:R0:W-:Y:S02]  /*0300*/  STG.E desc[UR4][R8.64], R13 ;  /* 0x0000000d08007986 */ /* 0x0001e4000c101904 */
[----:B------:R-:W-:Y:S01]  /*0310*/  IMAD.X R5, RZ, RZ, R5, P0 ;  /* 0x000000ffff057224 */ /* 0x000fe200000e0605 */
[----:B------:R-:W-:Y:S01]  /*0320*/  ISETP.GT.U32.AND P0, PT, R4, R7, PT ;  /* 0x000000070400720c */ /* 0x000fe20003f04070 */
[----:B------:R-:W-:Y:S01]  /*0330*/  IMAD.X R11, RZ, RZ, R11, P1 ;  /* 0x000000ffff0b7224 */ /* 0x000fe200008e060b */
[----:B------:R-:W-:Y:S02]  /*0340*/  ISETP.LE.U32.AND P1, PT, R6, R23, PT ;  /* 0x000000170600720c */ /* 0x000fe40003f23070 */
[----:B------:R-:W-:Y:S02]  /*0350*/  ISETP.GT.U32.AND.EX P0, PT, R5, R2, PT, P0 ;  /* 0x000000020500720c */ /* 0x000fe40003f04100 */
[----:B------:R-:W-:-:S13]  /*0360*/  ISETP.LE.U32.AND.EX P1, PT, R11, R12, PT, P1 ;  /* 0x0000000c0b00720c */ /* 0x000fda0003f23110 */
[----:B0-----:R-:W-:Y:S05]  /*0370*/  @!P0 BRA P1, `(.L_x_2) ;  /* 0xfffffffc009c8947 */ /* 0x001fea000083ffff */
.L_x_1:
[----:B------:R-:W-:Y:S05]  /*0380*/  BSYNC.RECONVERGENT B0 ;  /* 0x0000000000007941 */ /* 0x000fea0003800200 */
.L_x_0:
[----:B------:R-:W-:Y:S01]  /*0390*/  ISETP.GE.U32.AND P0, PT, R23, R6, PT ;  /* 0x000000061700720c */ /* 0x000fe20003f06070 */
[----:B------:R-:W-:Y:S03]  /*03a0*/  BSSY.RECONVERGENT B0, `(.L_x_3) ;  /* 0x00000ac000007945 */ /* 0x000fe60003800200 */
[----:B------:R-:W-:-:S13]  /*03b0*/  ISETP.GE.U32.AND.EX P0, PT, R12, R11, PT, P0 ;  /* 0x0000000b0c00720c */ /* 0x000fda0003f06100 */
[----:B------:R-:W-:Y:S05]  /*03c0*/  @!P0 BRA `(.L_x_4) ;  /* 0x0000000800a48947 */ /* 0x000fea0003800000 */
[----:B------:R-:W-:Y:S01]  /*03d0*/  IADD3 R21, P2, PT, R23, 0x1, RZ ;  /* 0x0000000117157810 */ /* 0x000fe20007f5e0ff */
[----:B------:R-:W-:Y:S01]  /*03e0*/  BSSY.RECONVERGENT B1, `(.L_x_5) ;  /* 0x0000025000017945 */ /* 0x000fe20003800200 */
[----:B------:R-:W-:Y:S01]  /*03f0*/  IADD3 R8, P3, PT, -R6, R23, RZ ;  /* 0x0000001706087210 */ /* 0x000fe20007f7e1ff */
[--C-:B------:R-:W-:Y:S02]  /*0400*/  IMAD.MOV.U32 R16, RZ, RZ, R6.reuse ;  /* 0x000000ffff107224 */ /* 0x100fe400078e0006 */
[----:B------:R-:W-:Y:S01]  /*0410*/  IMAD.IADD R19, R21, 0x1, -R6 ;  /* 0x0000000115137824 */ /* 0x000fe200078e0a06 */
[----:B------:R-:W-:Y:S01]  /*0420*/  ISETP.GE.U32.AND P0, PT, R8, 0x3, PT ;  /* 0x000000030800780c */ /* 0x000fe20003f06070 */
[--C-:B------:R-:W-:Y:S02]  /*0430*/  IMAD.X R8, R12, 0x1, ~R11.reuse, P3 ;  /* 0x000000010c087824 */ /* 0x100fe400018e0e0b */
[----:B------:R-:W-:Y:S01]  /*0440*/  IMAD.MOV.U32 R17, RZ, RZ, R11 ;  /* 0x000000ffff117224 */ /* 0x000fe200078e000b */
[----:B------:R-:W-:-:S02]  /*0450*/  LOP3.LUT R19, R19, 0x3, RZ, 0xc0, !PT ;  /* 0x0000000313137812 */ /* 0x000fc400078ec0ff */
[----:B------:R-:W-:Y:S02]  /*0460*/  ISETP.GE.U32.AND.EX P0, PT, R8, RZ, PT, P0 ;  /* 0x000000ff0800720c */ /* 0x000fe40003f06100 */
[----:B------:R-:W-:-:S04]  /*0470*/  ISETP.NE.U32.AND P1, PT, R19, RZ, PT ;  /* 0x000000ff1300720c */ /* 0x000fc80003f25070 */
[----:B------:R-:W-:-:S13]  /*0480*/  ISETP.NE.AND.EX P1, PT, RZ, RZ, PT, P1 ;  /* 0x000000ffff00720c */ /* 0x000fda0003f25310 */
[----:B------:R-:W-:Y:S05]  /*0490*/  @!P1 BRA `(.L_x_6) ;  /* 0x0000000000649947 */ /* 0x000fea0003800000 */
[----:B------:R-:W0:Y:S01]  /*04a0*/  LDCU.128 UR8, c[0x0][0x380] ;  /* 0x00007000ff0877ac */ /* 0x000e220008000c00 */
[----:B------:R-:W-:Y:S01]  /*04b0*/  IADD3 R16, P1, PT, R6, R19, RZ ;  /* 0x0000001306107210 */ /* 0x000fe20007f3e0ff */
[----:B------:R-:W-:-:S04]  /*04c0*/  IMAD.MOV.U32 R18, RZ, RZ, RZ ;  /* 0x000000ffff127224 */ /* 0x000fc800078e00ff */
[----:B------:R-:W-:Y:S01]  /*04d0*/  IMAD.X R17, R11, 0x1, R18, P1 ;  /* 0x000000010b117824 */ /* 0x000fe200008e0612 */
[----:B0-----:R-:W-:Y:S02]  /*04e0*/  LEA R14, P4, R0, UR10, 0x2 ;  /* 0x0000000a000e7c11 */ /* 0x001fe4000f8810ff */
[----:B------:R-:W-:Y:S02]  /*04f0*/  LEA R10, P3, R6, UR8, 0x2 ;  /* 0x00000008060a7c11 */ /* 0x000fe4000f8610ff */
[----:B------:R-:W-:Y:S02]  /*0500*/  LEA.HI.X R15, R0, UR11, R3, 0x2, P4 ;  /* 0x0000000b000f7c11 */ /* 0x000fe4000a0f1403 */
[----:B------:R-:W-:Y:S02]  /*0510*/  IADD3 R0, P4, PT, R19, R0, RZ ;  /* 0x0000000013007210 */ /* 0x000fe40007f9e0ff */
[----:B------:R-:W-:-:S03]  /*0520*/  LEA.HI.X R13, R6, UR9, R11, 0x2, P3 ;  /* 0x00000009060d7c11 */ /* 0x000fc600098f140b */
[----:B------:R-:W-:-:S08]  /*0530*/  IMAD.X R3, R18, 0x1, R3, P4 ;  /* 0x0000000112037824 */ /* 0x000fd000020e0603 */
.L_x_7:
[----:B0-----:R-:W-:Y:S02]  /*0540*/  IMAD.MOV.U32 R8, RZ, RZ, R10 ;  /* 0x000000ffff087224 */ /* 0x001fe400078e000a */
[----:B------:R-:W-:-:S05]  /*0550*/  IMAD.MOV.U32 R9, RZ, RZ, R13 ;  /* 0x000000ffff097224 */ /* 0x000fca00078e000d */
[----:B------:R0:W2:Y:S01]  /*0560*/  LDG.E R11, desc[UR4][R8.64] ;  /* 0x00000004080b7981 */ /* 0x0000a2000c1e1900 */
[----:B------:R-:W-:Y:S02]  /*0570*/  IADD3 R19, P1, PT, R19, -0x1, RZ ;  /* 0xffffffff13137810 */ /* 0x000fe40007f3e0ff */
[----:B------:R-:W-:Y:S02]  /*0580*/  IADD3 R10, P4, PT, R10, 0x4, RZ ;  /* 0x000000040a0a7810 */ /* 0x000fe40007f9e0ff */
[----:B------:R-:W-:Y:S02]  /*0590*/  IADD3.X R18, PT, PT, R18, -0x1, RZ, P1, !PT ;  /* 0xffffffff12127810 */ /* 0x000fe40000ffe4ff */
[----:B------:R-:W-:Y:S01]  /*05a0*/  ISETP.NE.U32.AND P1, PT, R19, RZ, PT ;  /* 0x000000ff1300720c */ /* 0x000fe20003f25070 */
[----:B------:R-:W-:Y:S02]  /*05b0*/  IMAD.X R13, RZ, RZ, R13, P4 ;  /* 0x000000ffff0d7224 */ /* 0x000fe400020e060d */
[----:B0-----:R-:W-:Y:S01]  /*05c0*/  IMAD.MOV.U32 R8, RZ, RZ, R14 ;  /* 0x000000ffff087224 */ /* 0x001fe200078e000e */
[----:B------:R-:W-:Y:S01]  /*05d0*/  ISETP.NE.AND.EX P1, PT, R18, RZ, PT, P1 ;  /* 0x000000ff1200720c */ /* 0x000fe20003f25310 */
[----:B------:R-:W-:Y:S01]  /*05e0*/  IMAD.MOV.U32 R9, RZ, RZ, R15 ;  /* 0x000000ffff097224 */ /* 0x000fe200078e000f */
[----:B------:R-:W-:-:S05]  /*05f0*/  IADD3 R14, P3, PT, R14, 0x4, RZ ;  /* 0x000000040e0e7810 */ /* 0x000fca0007f7e0ff */
[----:B------:R-:W-:Y:S01]  /*0600*/  IMAD.X R15, RZ, RZ, R15, P3 ;  /* 0x000000ffff0f7224 */ /* 0x000fe200018e060f */
[----:B--2---:R0:W-:Y:S05]  /*0610*/  STG.E desc[UR4][R8.64], R11 ;  /* 0x0000000b08007986 */ /* 0x0041ea000c101904 */
[----:B------:R-:W-:Y:S05]  /*0620*/  @P1 BRA `(.L_x_7) ;  /* 0xfffffffc00c41947 */ /* 0x000fea000383ffff */
.L_x_6:
[----:B------:R-:W-:Y:S05]  /*0630*/  BSYNC.RECONVERGENT B1 ;  /* 0x0000000000017941 */ /* 0x000fea0003800200 */
.L_x_5:
[----:B------:R-:W-:Y:S05]  /*0640*/  @!P0 BRA `(.L_x_4) ;  /* 0x0000000800048947 */ /* 0x000fea0003800000 */
[----:B------:R-:W0:Y:S01]  /*0650*/  LDCU.128 UR8, c[0x0][0x380] ;  /* 0x00007000ff0877ac */ /* 0x000e220008000c00 */
[C---:B------:R-:W-:Y:S01]  /*0660*/  IADD3 R6, P1, PT, -R16.reuse, R21, RZ ;  /* 0x0000001510067210 */ /* 0x040fe20007f3e1ff */
[----:B------:R-:W-:Y:S03]  /*0670*/  BSSY.RELIABLE B1, `(.L_x_8) ;  /* 0x0000068000017945 */ /* 0x000fe60003800100 */
[----:B------:R-:W-:Y:S02]  /*0680*/  IADD3.X R12, PT, PT, ~R17, RZ, R12, P1, P2 ;  /* 0x000000ff110c7210 */ /* 0x000fe40000fe450c */
[----:B0-----:R-:W-:Y:S02]  /*0690*/  LEA R8, P0, R16, UR8, 0x2 ;  /* 0x0000000810087c11 */ /* 0x001fe4000f8010ff */
[----:B------:R-:W-:Y:S02]  /*06a0*/  LEA R10, P3, R0, UR10, 0x2 ;  /* 0x0000000a000a7c11 */ /* 0x000fe4000f8610ff */
[----:B------:R-:W-:-:S02]  /*06b0*/  LEA.HI.X R9, R16, UR9, R17, 0x2, P0 ;  /* 0x0000000910097c11 */ /* 0x000fc400080f1411 */
[----:B------:R-:W-:Y:S02]  /*06c0*/  ISETP.GT.U32.AND P0, PT, R6, RZ, PT ;  /* 0x000000ff0600720c */ /* 0x000fe40003f04070 */
[----:B------:R-:W-:Y:S02]  /*06d0*/  LEA.HI.X R11, R0, UR11, R3, 0x2, P3 ;  /* 0x0000000b000b7c11 */ /* 0x000fe400098f1403 */
[----:B------:R-:W-:Y:S02]  /*06e0*/  ISETP.GT.AND.EX P0, PT, R12, RZ, PT, P0 ;  /* 0x000000ff0c00720c */ /* 0x000fe40003f04300 */
[----:B------:R-:W-:Y:S02]  /*06f0*/  IADD3 R8, P1, PT, R8, 0x8, RZ ;  /* 0x0000000808087810 */ /* 0x000fe40007f3e0ff */
[----:B------:R-:W-:-:S03]  /*0700*/  IADD3 R10, P2, PT, R10, 0x8, RZ ;  /* 0x000000080a0a7810 */ /* 0x000fc60007f5e0ff */
[----:B------:R-:W-:Y:S02]  /*0710*/  IMAD.X R9, RZ, RZ, R9, P1 ;  /* 0x000000ffff097224 */ /* 0x000fe400008e0609 */
[----:B------:R-:W-:-:S04]  /*0720*/  IMAD.X R11, RZ, RZ, R11, P2 ;  /* 0x000000ffff0b7224 */ /* 0x000fc800010e060b */
[----:B------:R-:W-:Y:S05]  /*0730*/  @!P0 BRA `(.L_x_9) ;  /* 0x00000004006c8947 */ /* 0x000fea0003800000 */
[----:B------:R-:W-:Y:S01]  /*0740*/  ISETP.GT.U32.AND P1, PT, R6, 0xc, PT ;  /* 0x0000000c0600780c */ /* 0x000fe20003f24070 */
[----:B------:R-:W-:Y:S01]  /*0750*/  BSSY.RECONVERGENT B2, `(.L_x_10) ;  /* 0x0000033000027945 */ /* 0x000fe20003800200 */
[----:B------:R-:W-:Y:S02]  /*0760*/  PLOP3.LUT P0, PT, PT, PT, PT, 0x80, 0x8 ;  /* 0x000000000008781c */ /* 0x000fe40003f0f070 */
[----:B------:R-:W-:-:S13]  /*0770*/  ISETP.GT.AND.EX P1, PT, R12, RZ, PT, P1 ;  /* 0x000000ff0c00720c */ /* 0x000fda0003f24310 */
[----:B------:R-:W-:Y:S05]  /*0780*/  @!P1 BRA `(.L_x_11) ;  /* 0x0000000000bc9947 */ /* 0x000fea0003800000 */
[----:B------:R-:W-:-:S13]  /*0790*/  PLOP3.LUT P0, PT, PT, PT, PT, 0x8, 0x80 ;  /* 0x000000000080781c */ /* 0x000fda0003f0e170 */
.L_x_12:
[----:B------:R-:W2:Y:S04]  /*07a0*/  LDG.E R13, desc[UR4][R8.64+-0x8] ;  /* 0xfffff804080d7981 */ /* 0x000ea8000c1e1900 */
[----:B--2---:R0:W-:Y:S04]  /*07b0*/  STG.E desc[UR4][R10.64+-0x8], R13 ;  /* 0xfffff80d0a007986 */ /* 0x0041e8000c101904 */
[----:B------:R-:W2:Y:S04]  /*07c0*/  LDG.E R15, desc[UR4][R8.64+-0x4] ;  /* 0xfffffc04080f7981 */ /* 0x000ea8000c1e1900 */
[----:B--2---:R1:W-:Y:S04]  /*07d0*/  STG.E desc[UR4][R10.64+-0x4], R15 ;  /* 0xfffffc0f0a007986 */ /* 0x0043e8000c101904 */
[----:B------:R-:W2:Y:S04]  /*07e0*/  LDG.E R17, desc[UR4][R8.64] ;  /* 0x0000000408117981 */ /* 0x000ea8000c1e1900 */
[----:B--2---:R2:W-:Y:S04]  /*07f0*/  STG.E desc[UR4][R10.64], R17 ;  /* 0x000000110a007986 */ /* 0x0045e8000c101904 */
[----:B------:R-:W3:Y:S04]  /*0800*/  LDG.E R19, desc[UR4][R8.64+0x4] ;  /* 0x0000040408137981 */ /* 0x000ee8000c1e1900 */
[----:B---3--:R3:W-:Y:S04]  /*0810*/  STG.E desc[UR4][R10.64+0x4], R19 ;  /* 0x000004130a007986 */ /* 0x0087e8000c101904 */
[----:B------:R-:W4:Y:S04]  /*0820*/  LDG.E R21, desc[UR4][R8.64+0x8] ;  /* 0x0000080408157981 */ /* 0x000f28000c1e1900 */
[----:B----4-:R4:W-:Y:S04]  /*0830*/  STG.E desc[UR4][R10.64+0x8], R21 ;  /* 0x000008150a007986 */ /* 0x0109e8000c101904 */
[----:B------:R-:W5:Y:S04]  /*0840*/  LDG.E R23, desc[UR4][R8.64+0xc] ;  /* 0x00000c0408177981 */ /* 0x000f68000c1e1900 */
[----:B-----5:R5:W-:Y:S04]  /*0850*/  STG.E desc[UR4][R10.64+0xc], R23 ;  /* 0x00000c170a007986 */ /* 0x020be8000c101904 */
[----:B0-----:R-:W2:Y:S04]  /*0860*/  LDG.E R13, desc[UR4][R8.64+0x10] ;  /* 0x00001004080d7981 */ /* 0x001ea8000c1e1900 */
[----:B--2---:R0:W-:Y:S04]  /*0870*/  STG.E desc[UR4][R10.64+0x10], R13 ;  /* 0x0000100d0a007986 */ /* 0x0041e8000c101904 */
[----:B-1----:R-:W2:Y:S04]  /*0880*/  LDG.E R15, desc[UR4][R8.64+0x14] ;  /* 0x00001404080f7981 */ /* 0x002ea8000c1e1900 */
[----:B--2---:R1:W-:Y:S04]  /*0890*/  STG.E desc[UR4][R10.64+0x14], R15 ;  /* 0x0000140f0a007986 */ /* 0x0043e8000c101904 */
[----:B------:R-:W2:Y:S04]  /*08a0*/  LDG.E R17, desc[UR4][R8.64+0x18] ;  /* 0x0000180408117981 */ /* 0x000ea8000c1e1900 */
[----:B--2---:R2:W-:Y:S04]  /*08b0*/  STG.E desc[UR4][R10.64+0x18], R17 ;  /* 0x000018110a007986 */ /* 0x0045e8000c101904 */
[----:B---3--:R-:W3:Y:S04]  /*08c0*/  LDG.E R19, desc[UR4][R8.64+0x1c] ;  /* 0x00001c0408137981 */ /* 0x008ee8000c1e1900 */
[----:B---3--:R3:W-:Y:S04]  /*08d0*/  STG.E desc[UR4][R10.64+0x1c], R19 ;  /* 0x00001c130a007986 */ /* 0x0087e8000c101904 */
[----:B----4-:R-:W4:Y:S04]  /*08e0*/  LDG.E R21, desc[UR4][R8.64+0x20] ;  /* 0x0000200408157981 */ /* 0x010f28000c1e1900 */
[----:B----4-:R-:W-:Y:S04]  /*08f0*/  STG.E desc[UR4][R10.64+0x20], R21 ;  /* 0x000020150a007986 */ /* 0x010fe8000c101904 */
[----:B-----5:R-:W4:Y:S04]  /*0900*/  LDG.E R23, desc[UR4][R8.64+0x24] ;  /* 0x0000240408177981 */ /* 0x020f28000c1e1900 */
[----:B----4-:R-:W-:Y:S04]  /*0910*/  STG.E desc[UR4][R10.64+0x24], R23 ;  /* 0x000024170a007986 */ /* 0x010fe8000c101904 */
[----:B0-----:R-:W4:Y:S04]  /*0920*/  LDG.E R13, desc[UR4][R8.64+0x28] ;  /* 0x00002804080d7981 */ /* 0x001f28000c1e1900 */
[----:B----4-:R0:W-:Y:S04]  /*0930*/  STG.E desc[UR4][R10.64+0x28], R13 ;  /* 0x0000280d0a007986 */ /* 0x0101e8000c101904 */
[----:B-1----:R-:W4:Y:S04]  /*0940*/  LDG.E R15, desc[UR4][R8.64+0x2c] ;  /* 0x00002c04080f7981 */ /* 0x002f28000c1e1900 */
[----:B----4-:R-:W-:Y:S04]  /*0950*/  STG.E desc[UR4][R10.64+0x2c], R15 ;  /* 0x00002c0f0a007986 */ /* 0x010fe8000c101904 */
[----:B--2---:R-:W2:Y:S01]  /*0960*/  LDG.E R17, desc[UR4][R8.64+0x30] ;  /* 0x0000300408117981 */ /* 0x004ea2000c1e1900 */
[----:B------:R-:W-:-:S04]  /*0970*/  IADD3 R6, P1, PT, R6, -0x10, RZ ;  /* 0xfffffff006067810 */ /* 0x000fc80007f3e0ff */
[----:B------:R-:W-:Y:S02]  /*0980*/  IADD3.X R12, PT, PT, R12, -0x1, RZ, P1, !PT ;  /* 0xffffffff0c0c7810 */ /* 0x000fe40000ffe4ff */
[----:B------:R-:W-:-:S04]  /*0990*/  ISETP.GT.U32.AND P1, PT, R6, 0xc, PT ;  /* 0x0000000c0600780c */ /* 0x000fc80003f24070 */
[----:B------:R-:W-:Y:S01]  /*09a0*/  ISETP.GT.AND.EX P1, PT, R12, RZ, PT, P1 ;  /* 0x000000ff0c00720c */ /* 0x000fe20003f24310 */
[----:B--2---:R-:W-:Y:S04]  /*09b0*/  STG.E desc[UR4][R10.64+0x30], R17 ;  /* 0x000030110a007986 */ /* 0x004fe8000c101904 */
[----:B---3--:R1:W2:Y:S01]  /*09c0*/  LDG.E R19, desc[UR4][R8.64+0x34] ;  /* 0x0000340408137981 */ /* 0x0082a2000c1e1900 */
[----:B0-----:R-:W-:Y:S02]  /*09d0*/  IADD3 R13, P4, PT, R10, 0x40, RZ ;  /* 0x000000400a0d7810 */ /* 0x001fe40007f9e0ff */
[----:B------:R-:W-:Y:S02]  /*09e0*/  IADD3 R0, P2, PT, R0, 0x10, RZ ;  /* 0x0000001000007810 */ /* 0x000fe40007f5e0ff */
[----:B------:R-:W-:Y:S01]  /*09f0*/  IADD3 R16, P3, PT, R8, 0x40, RZ ;  /* 0x0000004008107810 */ /* 0x000fe20007f7e0ff */
[----:B------:R-:W-:-:S02]  /*0a00*/  IMAD.X R14, RZ, RZ, R11, P4 ;  /* 0x000000ffff0e7224 */ /* 0x000fc400020e060b */
[----:B------:R-:W-:Y:S02]  /*0a10*/  IMAD.X R3, RZ, RZ, R3, P2 ;  /* 0x000000ffff037224 */ /* 0x000fe400010e0603 */
[----:B-1----:R-:W-:Y:S02]  /*0a20*/  IMAD.X R9, RZ, RZ, R9, P3 ;  /* 0x000000ffff097224 */ /* 0x002fe400018e0609 */
[----:B------:R-:W-:Y:S01]  /*0a30*/  IMAD.MOV.U32 R8, RZ, RZ, R16 ;  /* 0x000000ffff087224 */ /* 0x000fe200078e0010 */
[----:B--2---:R0:W-:Y:S02]  /*0a40*/  STG.E desc[UR4][R10.64+0x34], R19 ;  /* 0x000034130a007986 */ /* 0x0041e4000c101904 */
[----:B0-----:R-:W-:Y:S02]  /*0a50*/  IMAD.MOV.U32 R10, RZ, RZ, R13 ;  /* 0x000000ffff0a7224 */ /* 0x001fe400078e000d */
[----:B------:R-:W-:Y:S01]  /*0a60*/  IMAD.MOV.U32 R11, RZ, RZ, R14 ;  /* 0x000000ffff0b7224 */ /* 0x000fe200078e000e */
[----:B------:R-:W-:Y:S06]  /*0a70*/  @P1 BRA `(.L_x_12) ;  /* 0xfffffffc00481947 */ /* 0x000fec000383ffff */
.L_x_11:
[----:B------:R-:W-:Y:S05]  /*0a80*/  BSYNC.RECONVERGENT B2 ;  /* 0x0000000000027941 */ /* 0x000fea0003800200 */
.L_x_10:
[----:B------:R-:W-:Y:S01]  /*0a90*/  ISETP.GT.U32.AND P1, PT, R6, 0x4, PT ;  /* 0x000000040600780c */ /* 0x000fe20003f24070 */
[----:B------:R-:W-:Y:S03]  /*0aa0*/  BSSY.RECONVERGENT B2, `(.L_x_13) ;  /* 0x0000020000027945 */ /* 0x000fe60003800200 */
[----:B------:R-:W-:-:S13]  /*0ab0*/  ISETP.GT.AND.EX P1, PT, R12, RZ, PT, P1 ;  /* 0x000000ff0c00720c */ /* 0x000fda0003f24310 */
[----:B------:R-:W-:Y:S05]  /*0ac0*/  @!P1 BRA `(.L_x_14) ;  /* 0x0000000000749947 */ /* 0x000fea0003800000 */
[----:B------:R-:W2:Y:S04]  /*0ad0*/  LDG.E R13, desc[UR4][R8.64+-0x8] ;  /* 0xfffff804080d7981 */ /* 0x000ea8000c1e1900 */
[----:B--2---:R0:W-:Y:S04]  /*0ae0*/  STG.E desc[UR4][R10.64+-0x8], R13 ;  /* 0xfffff80d0a007986 */ /* 0x0041e8000c101904 */
[----:B------:R-:W2:Y:S04]  /*0af0*/  LDG.E R15, desc[UR4][R8.64+-0x4] ;  /* 0xfffffc04080f7981 */ /* 0x000ea8000c1e1900 */
[----:B--2---:R1:W-:Y:S04]  /*0b00*/  STG.E desc[UR4][R10.64+-0x4], R15 ;  /* 0xfffffc0f0a007986 */ /* 0x0043e8000c101904 */
[----:B------:R-:W2:Y:S04]  /*0b10*/  LDG.E R17, desc[UR4][R8.64] ;  /* 0x0000000408117981 */ /* 0x000ea8000c1e1900 */
[----:B--2---:R-:W-:Y:S04]  /*0b20*/  STG.E desc[UR4][R10.64], R17 ;  /* 0x000000110a007986 */ /* 0x004fe8000c101904 */
[----:B------:R-:W2:Y:S04]  /*0b30*/  LDG.E R19, desc[UR4][R8.64+0x4] ;  /* 0x0000040408137981 */ /* 0x000ea8000c1e1900 */
[----:B--2---:R2:W-:Y:S04]  /*0b40*/  STG.E desc[UR4][R10.64+0x4], R19 ;  /* 0x000004130a007986 */ /* 0x0045e8000c101904 */
[----:B------:R-:W3:Y:S04]  /*0b50*/  LDG.E R21, desc[UR4][R8.64+0x8] ;  /* 0x0000080408157981 */ /* 0x000ee8000c1e1900 */
[----:B---3--:R-:W-:Y:S04]  /*0b60*/  STG.E desc[UR4][R10.64+0x8], R21 ;  /* 0x000008150a007986 */ /* 0x008fe8000c101904 */
[----:B------:R-:W3:Y:S04]  /*0b70*/  LDG.E R23, desc[UR4][R8.64+0xc] ;  /* 0x00000c0408177981 */ /* 0x000ee8000c1e1900 */
[----:B---3--:R-:W-:Y:S04]  /*0b80*/  STG.E desc[UR4][R10.64+0xc], R23 ;  /* 0x00000c170a007986 */ /* 0x008fe8000c101904 */
[----:B0-----:R-:W3:Y:S01]  /*0b90*/  LDG.E R13, desc[UR4][R8.64+0x10] ;  /* 0x00001004080d7981 */ /* 0x001ee2000c1e1900 */
[----:B------:R-:W-:-:S02]  /*0ba0*/  IADD3 R16, P2, PT, R8, 0x20, RZ ;  /* 0x0000002008107810 */ /* 0x000fc40007f5e0ff */
[----:B------:R-:W-:Y:S01]  /*0bb0*/  IADD3 R14, P4, PT, R10, 0x20, RZ ;  /* 0x000000200a0e7810 */ /* 0x000fe20007f9e0ff */
[----:B---3--:R-:W-:Y:S04]  /*0bc0*/  STG.E desc[UR4][R10.64+0x10], R13 ;  /* 0x0000100d0a007986 */ /* 0x008fe8000c101904 */
[----:B-1----:R0:W3:Y:S01]  /*0bd0*/  LDG.E R15, desc[UR4][R8.64+0x14] ;  /* 0x00001404080f7981 */ /* 0x0020e2000c1e1900 */
[----:B------:R-:W-:Y:S01]  /*0be0*/  IADD3 R0, P1, PT, R0, 0x8, RZ ;  /* 0x0000000800007810 */ /* 0x000fe20007f3e0ff */
[----:B--2---:R-:W-:Y:S01]  /*0bf0*/  IMAD.X R19, RZ, RZ, R9, P2 ;  /* 0x000000ffff137224 */ /* 0x004fe200010e0609 */
[----:B------:R-:W-:Y:S01]  /*0c00*/  IADD3 R6, P3, PT, R6, -0x8, RZ ;  /* 0xfffffff806067810 */ /* 0x000fe20007f7e0ff */
[----:B------:R-:W-:Y:S01]  /*0c10*/  IMAD.X R17, RZ, RZ, R11, P4 ;  /* 0x000000ffff117224 */ /* 0x000fe200020e060b */
[----:B------:R-:W-:Y:S01]  /*0c20*/  PLOP3.LUT P0, PT, PT, PT, PT, 0x8, 0x80 ;  /* 0x000000000080781c */ /* 0x000fe20003f0e170 */
[----:B------:R-:W-:Y:S01]  /*0c30*/  IMAD.X R3, RZ, RZ, R3, P1 ;  /* 0x000000ffff037224 */ /* 0x000fe200008e0603 */
[----:B------:R-:W-:Y:S01]  /*0c40*/  IADD3.X R12, PT, PT, R12, -0x1, RZ, P3, !PT ;  /* 0xffffffff0c0c7810 */ /* 0x000fe20001ffe4ff */
[----:B0-----:R-:W-:-:S02]  /*0c50*/  IMAD.MOV.U32 R8, RZ, RZ, R16 ;  /* 0x000000ffff087224 */ /* 0x001fc400078e0010 */
[----:B------:R-:W-:Y:S01]  /*0c60*/  IMAD.MOV.U32 R9, RZ, RZ, R19 ;  /* 0x000000ffff097224 */ /* 0x000fe200078e0013 */
[----:B---3--:R0:W-:Y:S02]  /*0c70*/  STG.E desc[UR4][R10.64+0x14], R15 ;  /* 0x0000140f0a007986 */ /* 0x0081e4000c101904 */
[----:B0-----:R-:W-:Y:S02]  /*0c80*/  IMAD.MOV.U32 R10, RZ, RZ, R14 ;  /* 0x000000ffff0a7224 */ /* 0x001fe400078e000e */
[----:B------:R-:W-:-:S07]  /*0c90*/  IMAD.MOV.U32 R11, RZ, RZ, R17 ;  /* 0x000000ffff0b7224 */ /* 0x000fce00078e0011 */
.L_x_14:
[----:B------:R-:W-:Y:S05]  /*0ca0*/  BSYNC.RECONVERGENT B2 ;  /* 0x0000000000027941 */ /* 0x000fea0003800200 */
.L_x_13:
[----:B------:R-:W-:-:S04]  /*0cb0*/  ISETP.EQ.U32.AND P1, PT, R6, RZ, PT ;  /* 0x000000ff0600720c */ /* 0x000fc80003f22070 */
[----:B------:R-:W-:-:S13]  /*0cc0*/  ISETP.EQ.AND.EX P1, PT, R12, RZ, PT, P1 ;  /* 0x000000ff0c00720c */ /* 0x000fda0003f22310 */
[----:B------:R-:W-:Y:S05]  /*0cd0*/  @!P0 BREAK.RELIABLE P1, B1 ;  /* 0x0000000000018942 */ /* 0x000fea0000800100 */
[----:B------:R-:W-:Y:S05]  /*0ce0*/  @!P0 BRA P1, `(.L_x_4) ;  /* 0x00000000005c8947 */ /* 0x000fea0000800000 */
.L_x_9:
[----:B------:R-:W-:Y:S05]  /*0cf0*/  BSYNC.RELIABLE B1 ;  /* 0x0000000000017941 */ /* 0x000fea0003800100 */
.L_x_8:
[----:B------:R-:W2:Y:S04]  /*0d00*/  LDG.E R13, desc[UR4][R8.64+-0x8] ;  /* 0xfffff804080d7981 */ /* 0x000ea8000c1e1900 */
[----:B--2---:R0:W-:Y:S04]  /*0d10*/  STG.E desc[UR4][R10.64+-0x8], R13 ;  /* 0xfffff80d0a007986 */ /* 0x0041e8000c101904 */
[----:B------:R-:W2:Y:S04]  /*0d20*/  LDG.E R15, desc[UR4][R8.64+-0x4] ;  /* 0xfffffc04080f7981 */ /* 0x000ea8000c1e1900 */
[----:B--2---:R-:W-:Y:S04]  /*0d30*/  STG.E desc[UR4][R10.64+-0x4], R15 ;  /* 0xfffffc0f0a007986 */ /* 0x004fe8000c101904 */
[----:B------:R-:W2:Y:S01]  /*0d40*/  LDG.E R17, desc[UR4][R8.64] ;  /* 0x0000000408117981 */ /* 0x000ea2000c1e1900 */
[----:B------:R-:W-:-:S04]  /*0d50*/  IADD3 R6, P0, PT, R6, -0x4, RZ ;  /* 0xfffffffc06067810 */ /* 0x000fc80007f1e0ff */
[----:B------:R-:W-:Y:S02]  /*0d60*/  IADD3.X R12, PT, PT, R12, -0x1, RZ, P0, !PT ;  /* 0xffffffff0c0c7810 */ /* 0x000fe400007fe4ff */
[----:B------:R-:W-:-:S04]  /*0d70*/  ISETP.NE.U32.AND P0, PT, R6, RZ, PT ;  /* 0x000000ff0600720c */ /* 0x000fc80003f05070 */
[----:B------:R-:W-:Y:S01]  /*0d80*/  ISETP.NE.AND.EX P0, PT, R12, RZ, PT, P0 ;  /* 0x000000ff0c00720c */ /* 0x000fe20003f05300 */
[----:B--2---:R-:W-:Y:S04]  /*0d90*/  STG.E desc[UR4][R10.64], R17 ;  /* 0x000000110a007986 */ /* 0x004fe8000c101904 */
[----:B------:R1:W2:Y:S01]  /*0da0*/  LDG.E R19, desc[UR4][R8.64+0x4] ;  /* 0x0000040408137981 */ /* 0x0002a2000c1e1900 */
        /* <DEDUP_REMOVED lines=11> */
.L_x_4:
[----:B------:R-:W-:Y:S05]  /*0e60*/  BSYNC.RECONVERGENT B0 ;  /* 0x0000000000007941 */ /* 0x000fea0003800200 */
.L_x_3:
[----:B------:R-:W-:Y:S05]  /*0e70*/  WARPSYNC.ALL ;  /* 0x0000000000007948 */ /* 0x000fea0003800000 */
[----:B------:R-:W-:-:S04]  /*0e80*/  ISETP.GE.U32.AND P0, PT, R7, R4, PT ;  /* 0x000000040700720c */ /* 0x000fc80003f06070 */
[----:B------:R-:W-:-:S13]  /*0e90*/  ISETP.GE.U32.AND.EX P0, PT, R2, R5, PT, P0 ;  /* 0x000000050200720c */ /* 0x000fda0003f06100 */
[----:B------:R-:W-:Y:S05]  /*0ea0*/  @!P0 EXIT ;  /* 0x000000000000894d */ /* 0x000fea0003800000 */
        /* <DEDUP_REMOVED lines=23> */
.L_x_17:
[----:B-1----:R-:W-:Y:S02]  /*1020*/  IMAD.MOV.U32 R4, RZ, RZ, R6 ;  /* 0x000000ffff047224 */ /* 0x002fe400078e0006 */
        /* <DEDUP_REMOVED lines=14> */
.L_x_16:
[----:B------:R-:W-:Y:S05]  /*1110*/  BSYNC.RECONVERGENT B0 ;  /* 0x0000000000007941 */ /* 0x000fea0003800200 */
.L_x_15:
[----:B------:R-:W-:Y:S05]  /*1120*/  @!P0 EXIT ;  /* 0x000000000000894d */ /* 0x000fea0003800000 */
[----:B------:R-:W2:Y:S01]  /*1130*/  LDCU.128 UR8, c[0x0][0x380] ;  /* 0x00007000ff0877ac */ /* 0x000ea20008000c00 */
[C---:B------:R-:W-:Y:S01]  /*1140*/  IADD3 R6, P1, PT, -R10.reuse, R17, RZ ;  /* 0x000000110a067210 */ /* 0x040fe20007f3e1ff */
[----:B------:R-:W-:Y:S03]  /*1150*/  BSSY.RECONVERGENT B0, `(.L_x_18) ;  /* 0x0000064000007945 */ /* 0x000fe60003800200 */
[----:B-1----:R-:W-:Y:S02]  /*1160*/  IADD3.X R7, PT, PT, ~R13, RZ, R2, P1, P2 ;  /* 0x000000ff0d077210 */ /* 0x002fe40000fe4502 */
[----:B--2---:R-:W-:Y:S02]  /*1170*/  LEA R5, P0, R10, UR8, 0x2 ;  /* 0x000000080a057c11 */ /* 0x004fe4000f8010ff */
[----:B------:R-:W-:Y:S02]  /*1180*/  LEA R4, P3, R0, UR10, 0x2 ;  /* 0x0000000a00047c11 */ /* 0x000fe4000f8610ff */
[----:B0-----:R-:W-:-:S02]  /*1190*/  LEA.HI.X R8, R10, UR9, R13, 0x2, P0 ;  /* 0x000000090a087c11 */ /* 0x001fc400080f140d */
        /* <DEDUP_REMOVED lines=14> */
.L_x_22:
        /* <DEDUP_REMOVED lines=25> */
[----:B----4-:R-:W-:Y:S04]  /*1410*/  STG.E desc[UR4][R4.64+0x28], R9 ;  /* 0x0000280904007986 */ /* 0x010fe8000c101904 */
[----:B-1----:R-:W4:Y:S04]  /*1420*/  LDG.E R11, desc[UR4][R2.64+0x2c] ;  /* 0x00002c04020b7981 */ /* 0x002f28000c1e1900 */
[----:B----4-:R0:W-:Y:S04]  /*1430*/  STG.E desc[UR4][R4.64+0x2c], R11 ;  /* 0x00002c0b04007986 */ /* 0x0101e8000c101904 */
[----:B--2---:R-:W2:Y:S01]  /*1440*/  LDG.E R13, desc[UR4][R2.64+0x30] ;  /* 0x00003004020d7981 */ /* 0x004ea2000c1e1900 */
[----:B------:R-:W-:-:S04]  /*1450*/  IADD3 R6, P1, PT, R6, -0x10, RZ ;  /* 0xfffffff006067810 */ /* 0x000fc80007f3e0ff */
[----:B------:R-:W-:Y:S02]  /*1460*/  IADD3.X R7, PT, PT, R7, -0x1, RZ, P1, !PT ;  /* 0xffffffff07077810 */ /* 0x000fe40000ffe4ff */
[----:B------:R-:W-:-:S04]  /*1470*/  ISETP.GT.U32.AND P1, PT, R6, 0xc, PT ;  /* 0x0000000c0600780c */ /* 0x000fc80003f24070 */
[----:B------:R-:W-:Y:S01]  /*1480*/  ISETP.GT.AND.EX P1, PT, R7, RZ, PT, P1 ;  /* 0x000000ff0700720c */ /* 0x000fe20003f24310 */
[----:B--2---:R-:W-:Y:S04]  /*1490*/  STG.E desc[UR4][R4.64+0x30], R13 ;  /* 0x0000300d04007986 */ /* 0x004fe8000c101904 */
[----:B---3--:R1:W2:Y:S01]  /*14a0*/  LDG.E R15, desc[UR4][R2.64+0x34] ;  /* 0x00003404020f7981 */ /* 0x0082a2000c1e1900 */
[----:B------:R-:W-:Y:S02]  /*14b0*/  IADD3 R8, P2, PT, R2, 0x40, RZ ;  /* 0x0000004002087810 */ /* 0x000fe40007f5e0ff */
[----:B------:R-:W-:-:S03]  /*14c0*/  IADD3 R0, P3, PT, R4, 0x40, RZ ;  /* 0x0000004004007810 */ /* 0x000fc60007f7e0ff */
[----:B0-----:R-:W-:Y:S02]  /*14d0*/  IMAD.X R11, RZ, RZ, R3, P2 ;  /* 0x000000ffff0b7224 */ /* 0x001fe400010e0603 */
[----:B------:R-:W-:Y:S02]  /*14e0*/  IMAD.X R9, RZ, RZ, R5, P3 ;  /* 0x000000ffff097224 */ /* 0x000fe400018e0605 */
[----:B-1----:R-:W-:Y:S02]  /*14f0*/  IMAD.MOV.U32 R2, RZ, RZ, R8 ;  /* 0x000000ffff027224 */ /* 0x002fe400078e0008 */
[----:B------:R-:W-:Y:S01]  /*1500*/  IMAD.MOV.U32 R3, RZ, RZ, R11 ;  /* 0x000000ffff037224 */ /* 0x000fe200078e000b */
[----:B--2---:R0:W-:Y:S02]  /*1510*/  STG.E desc[UR4][R4.64+0x34], R15 ;  /* 0x0000340f04007986 */ /* 0x0041e4000c101904 */
[----:B0-----:R-:W-:Y:S02]  /*1520*/  IMAD.MOV.U32 R4, RZ, RZ, R0 ;  /* 0x000000ffff047224 */ /* 0x001fe400078e0000 */
[----:B------:R-:W-:Y:S01]  /*1530*/  IMAD.MOV.U32 R5, RZ, RZ, R9 ;  /* 0x000000ffff057224 */ /* 0x000fe200078e0009 */
[----:B------:R-:W-:Y:S06]  /*1540*/  @P1 BRA `(.L_x_22) ;  /* 0xfffffffc004c1947 */ /* 0x000fec000383ffff */
.L_x_21:
[----:B------:R-:W-:Y:S05]  /*1550*/  BSYNC.RECONVERGENT B1 ;  /* 0x0000000000017941 */ /* 0x000fea0003800200 */
.L_x_20:
        /* <DEDUP_REMOVED lines=21> */
[----:B------:R-:W-:Y:S01]  /*16b0*/  IADD3 R6, P2, PT, R6, -0x8, RZ ;  /* 0xfffffff806067810 */ /* 0x000fe20007f5e0ff */
[----:B--2---:R-:W-:Y:S01]  /*16c0*/  IMAD.X R15, RZ, RZ, R3, P1 ;  /* 0x000000ffff0f7224 */ /* 0x004fe200008e0603 */
        /* <DEDUP_REMOVED lines=8> */
.L_x_24:
[----:B------:R-:W-:Y:S05]  /*1750*/  BSYNC.RECONVERGENT B1 ;  /* 0x0000000000017941 */ /* 0x000fea0003800200 */
.L_x_23:
[----:B------:R-:W-:-:S04]  /*1760*/  ISETP.NE.U32.AND P1, PT, R6, RZ, PT ;  /* 0x000000ff0600720c */ /* 0x000fc80003f25070 */
[----:B------:R-:W-:-:S13]  /*1770*/  ISETP.NE.OR.EX P0, PT, R7, RZ, P0, P1 ;  /* 0x000000ff0700720c */ /* 0x000fda0000705710 */
[----:B------:R-:W-:Y:S05]  /*1780*/  @!P0 EXIT ;  /* 0x000000000000894d */ /* 0x000fea0003800000 */
.L_x_19:
[----:B------:R-:W-:Y:S05]  /*1790*/  BSYNC.RECONVERGENT B0 ;  /* 0x0000000000007941 */ /* 0x000fea0003800200 */
.L_x_18:
[----:B------:R-:W2:Y:S04]  /*17a0*/  LDG.E R9, desc[UR4][R2.64+-0x8] ;  /* 0xfffff80402097981 */ /* 0x000ea8000c1e1900 */
[----:B--2---:R-:W-:Y:S04]  /*17b0*/  STG.E desc[UR4][R4.64+-0x8], R9 ;  /* 0xfffff80904007986 */ /* 0x004fe8000c101904 */
[----:B------:R-:W2:Y:S04]  /*17c0*/  LDG.E R11, desc[UR4][R2.64+-0x4] ;  /* 0xfffffc04020b7981 */ /* 0x000ea8000c1e1900 */
[----:B--2---:R0:W-:Y:S04]  /*17d0*/  STG.E desc[UR4][R4.64+-0x4], R11 ;  /* 0xfffffc0b04007986 */ /* 0x0041e8000c101904 */
[----:B------:R-:W2:Y:S01]  /*17e0*/  LDG.E R13, desc[UR4][R2.64] ;  /* 0x00000004020d7981 */ /* 0x000ea2000c1e1900 */
[----:B------:R-:W-:-:S04]  /*17f0*/  IADD3 R6, P0, PT, R6, -0x4, RZ ;  /* 0xfffffffc06067810 */ /* 0x000fc80007f1e0ff */
[----:B------:R-:W-:Y:S02]  /*1800*/  IADD3.X R7, PT, PT, R7, -0x1, RZ, P0, !PT ;  /* 0xffffffff07077810 */ /* 0x000fe400007fe4ff */
[----:B------:R-:W-:-:S04]  /*1810*/  ISETP.NE.U32.AND P0, PT, R6, RZ, PT ;  /* 0x000000ff0600720c */ /* 0x000fc80003f05070 */
[----:B------:R-:W-:Y:S01]  /*1820*/  ISETP.NE.AND.EX P0, PT, R7, RZ, PT, P0 ;  /* 0x000000ff0700720c */ /* 0x000fe20003f05300 */
[----:B--2---:R-:W-:Y:S04]  /*1830*/  STG.E desc[UR4][R4.64], R13 ;  /* 0x0000000d04007986 */ /* 0x004fe8000c101904 */
[----:B------:R1:W2:Y:S01]  /*1840*/  LDG.E R15, desc[UR4][R2.64+0x4] ;  /* 0x00000404020f7981 */ /* 0x0002a2000c1e1900 */
        /* <DEDUP_REMOVED lines=10> */
[----:B------:R-:W-:Y:S05]  /*18f0*/  EXIT ;  /* 0x000000000000794d */ /* 0x000fea0003800000 */
.L_x_25:
[----:B------:R-:W-:-:S00]  /*1900*/  BRA `(.L_x_25) ;  /* 0xfffffffc00fc7947 */ /* 0x000fc0000383ffff */
[----:B------:R-:W-:-:S00]  /*1910*/  NOP ;  /* 0x0000000000007918 */ /* 0x000fc00000000000 */
        /* <DEDUP_REMOVED lines=14> */
.L_x_26:


//--------------------- .nv.shared.reserved.0     --------------------------
	.section	.nv.shared.reserved.0,"aw",@nobits
	.weak		__nv_reservedSMEM_offset_0_alias
	.size		__nv_reservedSMEM_offset_0_alias, 0, 64
	.other		__nv_reservedSMEM_offset_0_alias,@"STO_CUDA_RESERVED_SHARED STV_DEFAULT"
__nv_reservedSMEM_offset_0_alias:
	.zero		0
	.zero		64


//--------------------- .nv.constant0._Z10merge_sortPiS_i --------------------------
	.section	.nv.constant0._Z10merge_sortPiS_i,"a",@progbits
	.sectionflags	@""
	.align	4
.nv.constant0._Z10merge_sortPiS_i:
	.zero		916


//--------------------- SYMBOLS --------------------------

	.type		.nv.reservedSmem.offset0,@object
	.size		.nv.reservedSmem.offset0,0x4
